//
// Generated by NVIDIA NVVM Compiler
//
// Compiler Build ID: CL-36424714
// Cuda compilation tools, release 13.0, V13.0.88
// Based on NVVM 20.0.0
//

.version 9.0
.target sm_100
.address_size 64

	// .globl	_Z14set_ranks_lensPiS_S_i

.visible .entry _Z14set_ranks_lensPiS_S_i(
	.param .u64 .ptr .align 1 _Z14set_ranks_lensPiS_S_i_param_0,
	.param .u64 .ptr .align 1 _Z14set_ranks_lensPiS_S_i_param_1,
	.param .u64 .ptr .align 1 _Z14set_ranks_lensPiS_S_i_param_2,
	.param .u32 _Z14set_ranks_lensPiS_S_i_param_3
)
{
	.reg .pred 	%p<3>;
	.reg .b32 	%r<17>;
	.reg .b64 	%rd<13>;

	ld.param.u64 	%rd1, [_Z14set_ranks_lensPiS_S_i_param_0];
	ld.param.u64 	%rd2, [_Z14set_ranks_lensPiS_S_i_param_1];
	ld.param.u64 	%rd3, [_Z14set_ranks_lensPiS_S_i_param_2];
	ld.param.u32 	%r2, [_Z14set_ranks_lensPiS_S_i_param_3];
	mov.u32 	%r3, %ctaid.x;
	mov.u32 	%r4, %ntid.x;
	mov.u32 	%r5, %tid.x;
	mad.lo.s32 	%r1, %r3, %r4, %r5;
	shl.b32 	%r6, %r2, 1;
	setp.ge.s32 	%p1, %r1, %r6;
	@%p1 bra 	$L__BB0_2;
	cvta.to.global.u64 	%rd4, %rd1;
	shr.u32 	%r7, %r1, 31;
	add.s32 	%r8, %r1, %r7;
	shl.b32 	%r9, %r8, 1;
	and.b32  	%r10, %r9, -4;
	mul.wide.s32 	%rd5, %r1, 4;
	add.s64 	%rd6, %rd4, %rd5;
	ld.global.u32 	%r11, [%rd6];
	add.s32 	%r12, %r10, %r11;
	st.global.u32 	[%rd6], %r12;
$L__BB0_2:
	setp.ge.s32 	%p2, %r1, %r2;
	@%p2 bra 	$L__BB0_4;
	shl.b32 	%r13, %r1, 1;
	cvta.to.global.u64 	%rd7, %rd2;
	mul.wide.s32 	%rd8, %r13, 4;
	add.s64 	%rd9, %rd7, %rd8;
	ld.global.u32 	%r14, [%rd9+4];
	ld.global.u32 	%r15, [%rd9];
	sub.s32 	%r16, %r14, %r15;
	cvta.to.global.u64 	%rd10, %rd3;
	mul.wide.s32 	%rd11, %r1, 4;
	add.s64 	%rd12, %rd10, %rd11;
	st.global.u32 	[%rd12], %r16;
$L__BB0_4:
	ret;

}
	// .globl	_Z14normalize_randPiii
.visible .entry _Z14normalize_randPiii(
	.param .u64 .ptr .align 1 _Z14normalize_randPiii_param_0,
	.param .u32 _Z14normalize_randPiii_param_1,
	.param .u32 _Z14normalize_randPiii_param_2
)
{
	.reg .pred 	%p<2>;
	.reg .b32 	%r<9>;
	.reg .b64 	%rd<5>;

	ld.param.u64 	%rd1, [_Z14normalize_randPiii_param_0];
	ld.param.u32 	%r2, [_Z14normalize_randPiii_param_1];
	ld.param.u32 	%r3, [_Z14normalize_randPiii_param_2];
	mov.u32 	%r4, %ctaid.x;
	mov.u32 	%r5, %ntid.x;
	mov.u32 	%r6, %tid.x;
	mad.lo.s32 	%r1, %r4, %r5, %r6;
	setp.ge.s32 	%p1, %r1, %r3;
	@%p1 bra 	$L__BB1_2;
	cvta.to.global.u64 	%rd2, %rd1;
	mul.wide.s32 	%rd3, %r1, 4;
	add.s64 	%rd4, %rd2, %rd3;
	ld.global.u32 	%r7, [%rd4];
	rem.s32 	%r8, %r7, %r2;
	st.global.u32 	[%rd4], %r8;
$L__BB1_2:
	ret;

}
	// .globl	_Z10test_pairsPiS_S_S_S_S_i
.visible .entry _Z10test_pairsPiS_S_S_S_S_i(
	.param .u64 .ptr .align 1 _Z10test_pairsPiS_S_S_S_S_i_param_0,
	.param .u64 .ptr .align 1 _Z10test_pairsPiS_S_S_S_S_i_param_1,
	.param .u64 .ptr .align 1 _Z10test_pairsPiS_S_S_S_S_i_param_2,
	.param .u64 .ptr .align 1 _Z10test_pairsPiS_S_S_S_S_i_param_3,
	.param .u64 .ptr .align 1 _Z10test_pairsPiS_S_S_S_S_i_param_4,
	.param .u64 .ptr .align 1 _Z10test_pairsPiS_S_S_S_S_i_param_5,
	.param .u32 _Z10test_pairsPiS_S_S_S_S_i_param_6
)
{
	.reg .pred 	%p<5>;
	.reg .b32 	%r<20>;
	.reg .b64 	%rd<23>;

	ld.param.u64 	%rd1, [_Z10test_pairsPiS_S_S_S_S_i_param_0];
	ld.param.u64 	%rd2, [_Z10test_pairsPiS_S_S_S_S_i_param_1];
	ld.param.u64 	%rd3, [_Z10test_pairsPiS_S_S_S_S_i_param_2];
	ld.param.u64 	%rd4, [_Z10test_pairsPiS_S_S_S_S_i_param_3];
	ld.param.u64 	%rd5, [_Z10test_pairsPiS_S_S_S_S_i_param_4];
	ld.param.u64 	%rd6, [_Z10test_pairsPiS_S_S_S_S_i_param_5];
	ld.param.u32 	%r2, [_Z10test_pairsPiS_S_S_S_S_i_param_6];
	mov.u32 	%r3, %ctaid.x;
	mov.u32 	%r4, %ntid.x;
	mov.u32 	%r5, %tid.x;
	mad.lo.s32 	%r1, %r3, %r4, %r5;
	setp.ge.s32 	%p1, %r1, %r2;
	@%p1 bra 	$L__BB2_2;
	cvta.to.global.u64 	%rd7, %rd5;
	cvta.to.global.u64 	%rd8, %rd1;
	cvta.to.global.u64 	%rd9, %rd3;
	cvta.to.global.u64 	%rd10, %rd2;
	cvta.to.global.u64 	%rd11, %rd4;
	cvta.to.global.u64 	%rd12, %rd6;
	shl.b32 	%r6, %r1, 1;
	mul.wide.s32 	%rd13, %r6, 4;
	add.s64 	%rd14, %rd7, %rd13;
	ld.global.u32 	%r7, [%rd14];
	ld.global.u32 	%r8, [%rd14+4];
	mul.wide.s32 	%rd15, %r7, 4;
	add.s64 	%rd16, %rd8, %rd15;
	ld.global.u32 	%r9, [%rd16];
	add.s64 	%rd17, %rd9, %rd15;
	ld.global.u32 	%r10, [%rd17];
	add.s32 	%r11, %r10, %r9;
	mul.wide.s32 	%rd18, %r8, 4;
	add.s64 	%rd19, %rd10, %rd18;
	ld.global.u32 	%r13, [%rd19];
	add.s64 	%rd20, %rd11, %rd18;
	ld.global.u32 	%r15, [%rd20];
	add.s32 	%r16, %r15, %r13;
	setp.le.s32 	%p2, %r9, %r16;
	setp.ge.s32 	%p3, %r11, %r13;
	and.pred  	%p4, %p2, %p3;
	selp.u32 	%r17, 1, 0, %p4;
	mul.wide.s32 	%rd21, %r1, 4;
	add.s64 	%rd22, %rd12, %rd21;
	ld.global.u32 	%r18, [%rd22];
	add.s32 	%r19, %r18, %r17;
	st.global.u32 	[%rd22], %r19;
$L__BB2_2:
	ret;

}


// ===== COMPILED SASS (sm_100) =====

	.target	sm_100

	.elftype	@"ET_EXEC"


//--------------------- .note.nv.tkinfo           --------------------------
	.section	.note.nv.tkinfo,"",@"SHT_NOTE"
	.sectionflags	@"SHF_NOTE_NV_TKINFO"
	.tkinfo
        /*0018*/ 	.word	0x00000002
        /*0030*/ 	.string	""
        /*0030*/ 	.string	"ptxas"
        /*0030*/ 	.string	"Cuda compilation tools, release 13.0, V13.0.88"
        /*0030*/ 	.string	"Build cuda_13.0.r13.0/compiler.36424714_0"
        /*0030*/ 	.string	"-arch sm_100 -m 64 "



//--------------------- .note.nv.cuinfo           --------------------------
	.section	.note.nv.cuinfo,"",@"SHT_NOTE"
	.sectionflags	@"SHF_NOTE_NV_CUINFO"
        /*0018*/ 	.short	0x0002
        /*001a*/ 	.short	0x0064
        /*001c*/ 	.short	0x0082
	.zero		2


//--------------------- .nv.info                  --------------------------
	.section	.nv.info,"",@"SHT_CUDA_INFO"
	.align	4


	//----- nvinfo : EIATTR_REGCOUNT
	.align		4
        /*0000*/ 	.byte	0x04, 0x2f
        /*0002*/ 	.short	(.L_1 - .L_0)
	.align		4
.L_0:
        /*0004*/ 	.word	index@(_Z14set_ranks_lensPiS_S_i)
        /*0008*/ 	.word	0x0000000c


	//----- nvinfo : EIATTR_FRAME_SIZE
	.align		4
.L_1:
        /*000c*/ 	.byte	0x04, 0x11
        /*000e*/ 	.short	(.L_3 - .L_2)
	.align		4
.L_2:
        /*0010*/ 	.word	index@(_Z14set_ranks_lensPiS_S_i)
        /*0014*/ 	.word	0x00000000


	//----- nvinfo : EIATTR_REGCOUNT
	.align		4
.L_3:
        /*0018*/ 	.byte	0x04, 0x2f
        /*001a*/ 	.short	(.L_5 - .L_4)
	.align		4
.L_4:
        /*001c*/ 	.word	index@(_Z14normalize_randPiii)
        /*0020*/ 	.word	0x0000000d


	//----- nvinfo : EIATTR_FRAME_SIZE
	.align		4
.L_5:
        /*0024*/ 	.byte	0x04, 0x11
        /*0026*/ 	.short	(.L_7 - .L_6)
	.align		4
.L_6:
        /*0028*/ 	.word	index@(_Z14normalize_randPiii)
        /*002c*/ 	.word	0x00000000


	//----- nvinfo : EIATTR_REGCOUNT
	.align		4
.L_7:
        /*0030*/ 	.byte	0x04, 0x2f
        /*0032*/ 	.short	(.L_9 - .L_8)
	.align		4
.L_8:
        /*0034*/ 	.word	index@(_Z10test_pairsPiS_S_S_S_S_i)
        /*0038*/ 	.word	0x00000016


	//----- nvinfo : EIATTR_FRAME_SIZE
	.align		4
.L_9:
        /*003c*/ 	.byte	0x04, 0x11
        /*003e*/ 	.short	(.L_11 - .L_10)
	.align		4
.L_10:
        /*0040*/ 	.word	index@(_Z10test_pairsPiS_S_S_S_S_i)
        /*0044*/ 	.word	0x00000000


	//----- nvinfo : EIATTR_MIN_STACK_SIZE
	.align		4
.L_11:
        /*0048*/ 	.byte	0x04, 0x12
        /*004a*/ 	.short	(.L_13 - .L_12)
	.align		4
.L_12:
        /*004c*/ 	.word	index@(_Z10test_pairsPiS_S_S_S_S_i)
        /*0050*/ 	.word	0x00000000


	//----- nvinfo : EIATTR_MIN_STACK_SIZE
	.align		4
.L_13:
        /*0054*/ 	.byte	0x04, 0x12
        /*0056*/ 	.short	(.L_15 - .L_14)
	.align		4
.L_14:
        /*0058*/ 	.word	index@(_Z14normalize_randPiii)
        /*005c*/ 	.word	0x00000000


	//----- nvinfo : EIATTR_MIN_STACK_SIZE
	.align		4
.L_15:
        /*0060*/ 	.byte	0x04, 0x12
        /*0062*/ 	.short	(.L_17 - .L_16)
	.align		4
.L_16:
        /*0064*/ 	.word	index@(_Z14set_ranks_lensPiS_S_i)
        /*0068*/ 	.word	0x00000000
.L_17:


//--------------------- .nv.compat                --------------------------
	.section	.nv.compat,"",@"SHT_CUDA_COMPAT_INFO"
	.align	4
        /*0000*/ 	.byte	0x02, 0x09, 0x00, 0x00, 0x02, 0x02, 0x01, 0x00, 0x02, 0x05, 0x05, 0x00, 0x03, 0x07, 0x01, 0x01
        /*0010*/ 	.byte	0x02, 0x03, 0x00, 0x00, 0x02, 0x06, 0x01, 0x00, 0x04, 0x0b, 0x08, 0x00, 0x09, 0x00, 0x00, 0x00
        /*0020*/ 	.byte	0x00, 0x00, 0x00, 0x00


//--------------------- .nv.info._Z10test_pairsPiS_S_S_S_S_i --------------------------
	.section	.nv.info._Z10test_pairsPiS_S_S_S_S_i,"",@"SHT_CUDA_INFO"
	.sectionflags	@""
	.align	4


	//----- nvinfo : EIATTR_CUDA_API_VERSION
	.align		4
        /*0000*/ 	.byte	0x04, 0x37
        /*0002*/ 	.short	(.L_19 - .L_18)
.L_18:
        /*0004*/ 	.word	0x00000082


	//----- nvinfo : EIATTR_KPARAM_INFO
	.align		4
.L_19:
        /*0008*/ 	.byte	0x04, 0x17
        /*000a*/ 	.short	(.L_21 - .L_20)
.L_20:
        /*000c*/ 	.word	0x00000000
        /*0010*/ 	.short	0x0006
        /*0012*/ 	.short	0x0030
        /*0014*/ 	.byte	0x00, 0xf0, 0x11, 0x00


	//----- nvinfo : EIATTR_KPARAM_INFO
	.align		4
.L_21:
        /*0018*/ 	.byte	0x04, 0x17
        /*001a*/ 	.short	(.L_23 - .L_22)
.L_22:
        /*001c*/ 	.word	0x00000000
        /*0020*/ 	.short	0x0005
        /*0022*/ 	.short	0x0028
        /*0024*/ 	.byte	0x00, 0xf5, 0x21, 0x00


	//----- nvinfo : EIATTR_KPARAM_INFO
	.align		4
.L_23:
        /*0028*/ 	.byte	0x04, 0x17
        /*002a*/ 	.short	(.L_25 - .L_24)
.L_24:
        /*002c*/ 	.word	0x00000000
        /*0030*/ 	.short	0x0004
        /*0032*/ 	.short	0x0020
        /*0034*/ 	.byte	0x00, 0xf5, 0x21, 0x00


	//----- nvinfo : EIATTR_KPARAM_INFO
	.align		4
.L_25:
        /*0038*/ 	.byte	0x04, 0x17
        /*003a*/ 	.short	(.L_27 - .L_26)
.L_26:
        /*003c*/ 	.word	0x00000000
        /*0040*/ 	.short	0x0003
        /*0042*/ 	.short	0x0018
        /*0044*/ 	.byte	0x00, 0xf5, 0x21, 0x00


	//----- nvinfo : EIATTR_KPARAM_INFO
	.align		4
.L_27:
        /*0048*/ 	.byte	0x04, 0x17
        /*004a*/ 	.short	(.L_29 - .L_28)
.L_28:
        /*004c*/ 	.word	0x00000000
        /*0050*/ 	.short	0x0002
        /*0052*/ 	.short	0x0010
        /*0054*/ 	.byte	0x00, 0xf5, 0x21, 0x00


	//----- nvinfo : EIATTR_KPARAM_INFO
	.align		4
.L_29:
        /*0058*/ 	.byte	0x04, 0x17
        /*005a*/ 	.short	(.L_31 - .L_30)
.L_30:
        /*005c*/ 	.word	0x00000000
        /*0060*/ 	.short	0x0001
        /*0062*/ 	.short	0x0008
        /*0064*/ 	.byte	0x00, 0xf5, 0x21, 0x00


	//----- nvinfo : EIATTR_KPARAM_INFO
	.align		4
.L_31:
        /*0068*/ 	.byte	0x04, 0x17
        /*006a*/ 	.short	(.L_33 - .L_32)
.L_32:
        /*006c*/ 	.word	0x00000000
        /*0070*/ 	.short	0x0000
        /*0072*/ 	.short	0x0000
        /*0074*/ 	.byte	0x00, 0xf5, 0x21, 0x00


	//----- nvinfo : EIATTR_SPARSE_MMA_MASK
	.align		4
.L_33:
        /*0078*/ 	.byte	0x03, 0x50
        /*007a*/ 	.short	0x0000


	//----- nvinfo : EIATTR_MAXREG_COUNT
	.align		4
        /*007c*/ 	.byte	0x03, 0x1b
        /*007e*/ 	.short	0x00ff


	//----- nvinfo : EIATTR_MERCURY_ISA_VERSION
	.align		4
        /*0080*/ 	.byte	0x03, 0x5f
        /*0082*/ 	.short	0x0101


	//----- nvinfo : EIATTR_VRC_CTA_INIT_COUNT
	.align		4
        /*0084*/ 	.byte	0x02, 0x4a
	.zero		1
	.zero		1


	//----- nvinfo : EIATTR_EXIT_INSTR_OFFSETS
	.align		4
        /*0088*/ 	.byte	0x04, 0x1c
        /*008a*/ 	.short	(.L_35 - .L_34)


	//   ....[0]....
.L_34:
        /*008c*/ 	.word	0x00000070


	//   ....[1]....
        /*0090*/ 	.word	0x00000240


	//----- nvinfo : EIATTR_CBANK_PARAM_SIZE
	.align		4
.L_35:
        /*0094*/ 	.byte	0x03, 0x19
        /*0096*/ 	.short	0x0034


	//----- nvinfo : EIATTR_PARAM_CBANK
	.align		4
        /*0098*/ 	.byte	0x04, 0x0a
        /*009a*/ 	.short	(.L_37 - .L_36)
	.align		4
.L_36:
        /*009c*/ 	.word	index@(.nv.constant0._Z10test_pairsPiS_S_S_S_S_i)
        /*00a0*/ 	.short	0x0380
        /*00a2*/ 	.short	0x0034


	//----- nvinfo : EIATTR_SW_WAR
	.align		4
.L_37:
        /*00a4*/ 	.byte	0x04, 0x36
        /*00a6*/ 	.short	(.L_39 - .L_38)
.L_38:
        /*00a8*/ 	.word	0x00000008
.L_39:


//--------------------- .nv.info._Z14normalize_randPiii --------------------------
	.section	.nv.info._Z14normalize_randPiii,"",@"SHT_CUDA_INFO"
	.sectionflags	@""
	.align	4


	//----- nvinfo : EIATTR_CUDA_API_VERSION
	.align		4
        /*0000*/ 	.byte	0x04, 0x37
        /*0002*/ 	.short	(.L_41 - .L_40)
.L_40:
        /*0004*/ 	.word	0x00000082


	//----- nvinfo : EIATTR_KPARAM_INFO
	.align		4
.L_41:
        /*0008*/ 	.byte	0x04, 0x17
        /*000a*/ 	.short	(.L_43 - .L_42)
.L_42:
        /*000c*/ 	.word	0x00000000
        /*0010*/ 	.short	0x0002
        /*0012*/ 	.short	0x000c
        /*0014*/ 	.byte	0x00, 0xf0, 0x11, 0x00


	//----- nvinfo : EIATTR_KPARAM_INFO
	.align		4
.L_43:
        /*0018*/ 	.byte	0x04, 0x17
        /*001a*/ 	.short	(.L_45 - .L_44)
.L_44:
        /*001c*/ 	.word	0x00000000
        /*0020*/ 	.short	0x0001
        /*0022*/ 	.short	0x0008
        /*0024*/ 	.byte	0x00, 0xf0, 0x11, 0x00


	//----- nvinfo : EIATTR_KPARAM_INFO
	.align		4
.L_45:
        /*0028*/ 	.byte	0x04, 0x17
        /*002a*/ 	.short	(.L_47 - .L_46)
.L_46:
        /*002c*/ 	.word	0x00000000
        /*0030*/ 	.short	0x0000
        /*0032*/ 	.short	0x0000
        /*0034*/ 	.byte	0x00, 0xf5, 0x21, 0x00


	//----- nvinfo : EIATTR_SPARSE_MMA_MASK
	.align		4
.L_47:
        /*0038*/ 	.byte	0x03, 0x50
        /*003a*/ 	.short	0x0000


	//----- nvinfo : EIATTR_MAXREG_COUNT
	.align		4
        /*003c*/ 	.byte	0x03, 0x1b
        /*003e*/ 	.short	0x00ff


	//----- nvinfo : EIATTR_MERCURY_ISA_VERSION
	.align		4
        /*0040*/ 	.byte	0x03, 0x5f
        /*0042*/ 	.short	0x0101


	//----- nvinfo : EIATTR_VRC_CTA_INIT_COUNT
	.align		4
        /*0044*/ 	.byte	0x02, 0x4a
	.zero		1
	.zero		1


	//----- nvinfo : EIATTR_EXIT_INSTR_OFFSETS
	.align		4
        /*0048*/ 	.byte	0x04, 0x1c
        /*004a*/ 	.short	(.L_49 - .L_48)


	//   ....[0]....
.L_48:
        /*004c*/ 	.word	0x00000070


	//   ....[1]....
        /*0050*/ 	.word	0x00000230


	//----- nvinfo : EIATTR_CBANK_PARAM_SIZE
	.align		4
.L_49:
        /*0054*/ 	.byte	0x03, 0x19
        /*0056*/ 	.short	0x0010


	//----- nvinfo : EIATTR_PARAM_CBANK
	.align		4
        /*0058*/ 	.byte	0x04, 0x0a
        /*005a*/ 	.short	(.L_51 - .L_50)
	.align		4
.L_50:
        /*005c*/ 	.word	index@(.nv.constant0._Z14normalize_randPiii)
        /*0060*/ 	.short	0x0380
        /*0062*/ 	.short	0x0010


	//----- nvinfo : EIATTR_SW_WAR
	.align		4
.L_51:
        /*0064*/ 	.byte	0x04, 0x36
        /*0066*/ 	.short	(.L_53 - .L_52)
.L_52:
        /*0068*/ 	.word	0x00000008
.L_53:


//--------------------- .nv.info._Z14set_ranks_lensPiS_S_i --------------------------
	.section	.nv.info._Z14set_ranks_lensPiS_S_i,"",@"SHT_CUDA_INFO"
	.sectionflags	@""
	.align	4


	//----- nvinfo : EIATTR_CUDA_API_VERSION
	.align		4
        /*0000*/ 	.byte	0x04, 0x37
        /*0002*/ 	.short	(.L_55 - .L_54)
.L_54:
        /*0004*/ 	.word	0x00000082


	//----- nvinfo : EIATTR_KPARAM_INFO
	.align		4
.L_55:
        /*0008*/ 	.byte	0x04, 0x17
        /*000a*/ 	.short	(.L_57 - .L_56)
.L_56:
        /*000c*/ 	.word	0x00000000
        /*0010*/ 	.short	0x0003
        /*0012*/ 	.short	0x0018
        /*0014*/ 	.byte	0x00, 0xf0, 0x11, 0x00


	//----- nvinfo : EIATTR_KPARAM_INFO
	.align		4
.L_57:
        /*0018*/ 	.byte	0x04, 0x17
        /*001a*/ 	.short	(.L_59 - .L_58)
.L_58:
        /*001c*/ 	.word	0x00000000
        /*0020*/ 	.short	0x0002
        /*0022*/ 	.short	0x0010
        /*0024*/ 	.byte	0x00, 0xf5, 0x21, 0x00


	//----- nvinfo : EIATTR_KPARAM_INFO
	.align		4
.L_59:
        /*0028*/ 	.byte	0x04, 0x17
        /*002a*/ 	.short	(.L_61 - .L_60)
.L_60:
        /*002c*/ 	.word	0x00000000
        /*0030*/ 	.short	0x0001
        /*0032*/ 	.short	0x0008
        /*0034*/ 	.byte	0x00, 0xf5, 0x21, 0x00


	//----- nvinfo : EIATTR_KPARAM_INFO
	.align		4
.L_61:
        /*0038*/ 	.byte	0x04, 0x17
        /*003a*/ 	.short	(.L_63 - .L_62)
.L_62:
        /*003c*/ 	.word	0x00000000
        /*0040*/ 	.short	0x0000
        /*0042*/ 	.short	0x0000
        /*0044*/ 	.byte	0x00, 0xf5, 0x21, 0x00


	//----- nvinfo : EIATTR_SPARSE_MMA_MASK
	.align		4
.L_63:
        /*0048*/ 	.byte	0x03, 0x50
        /*004a*/ 	.short	0x0000


	//----- nvinfo : EIATTR_MAXREG_COUNT
	.align		4
        /*004c*/ 	.byte	0x03, 0x1b
        /*004e*/ 	.short	0x00ff


	//----- nvinfo : EIATTR_MERCURY_ISA_VERSION
	.align		4
        /*0050*/ 	.byte	0x03, 0x5f
        /*0052*/ 	.short	0x0101


	//----- nvinfo : EIATTR_VRC_CTA_INIT_COUNT
	.align		4
        /*0054*/ 	.byte	0x02, 0x4a
	.zero		1
	.zero		1


	//----- nvinfo : EIATTR_EXIT_INSTR_OFFSETS
	.align		4
        /*0058*/ 	.byte	0x04, 0x1c
        /*005a*/ 	.short	(.L_65 - .L_64)


	//   ....[0]....
.L_64:
        /*005c*/ 	.word	0x00000150


	//   ....[1]....
        /*0060*/ 	.word	0x000001f0


	//----- nvinfo : EIATTR_CRS_STACK_SIZE
	.align		4
.L_65:
        /*0064*/ 	.byte	0x04, 0x1e
        /*0066*/ 	.short	(.L_67 - .L_66)
.L_66:
        /*0068*/ 	.word	0x00000000


	//----- nvinfo : EIATTR_CBANK_PARAM_SIZE
	.align		4
.L_67:
        /*006c*/ 	.byte	0x03, 0x19
        /*006e*/ 	.short	0x001c


	//----- nvinfo : EIATTR_PARAM_CBANK
	.align		4
        /*0070*/ 	.byte	0x04, 0x0a
        /*0072*/ 	.short	(.L_69 - .L_68)
	.align		4
.L_68:
        /*0074*/ 	.word	index@(.nv.constant0._Z14set_ranks_lensPiS_S_i)
        /*0078*/ 	.short	0x0380
        /*007a*/ 	.short	0x001c


	//----- nvinfo : EIATTR_SW_WAR
	.align		4
.L_69:
        /*007c*/ 	.byte	0x04, 0x36
        /*007e*/ 	.short	(.L_71 - .L_70)
.L_70:
        /*0080*/ 	.word	0x00000008
.L_71:


//--------------------- .nv.callgraph             --------------------------
	.section	.nv.callgraph,"",@"SHT_CUDA_CALLGRAPH"
	.align	4
	.sectionentsize	8
	.align		4
        /*0000*/ 	.word	0x00000000
	.align		4
        /*0004*/ 	.word	0xffffffff
	.align		4
        /*0008*/ 	.word	0x00000000
	.align		4
        /*000c*/ 	.word	0xfffffffe
	.align		4
        /*0010*/ 	.word	0x00000000
	.align		4
        /*0014*/ 	.word	0xfffffffd
	.align		4
        /*0018*/ 	.word	0x00000000
	.align		4
        /*001c*/ 	.word	0xfffffffc


//--------------------- .text._Z10test_pairsPiS_S_S_S_S_i --------------------------
	.section	.text._Z10test_pairsPiS_S_S_S_S_i,"ax",@progbits
	.align	128
        .global         _Z10test_pairsPiS_S_S_S_S_i
        .type           _Z10test_pairsPiS_S_S_S_S_i,@function
        .size           _Z10test_pairsPiS_S_S_S_S_i,(.L_x_5 - _Z10test_pairsPiS_S_S_S_S_i)
        .other          _Z10test_pairsPiS_S_S_S_S_i,@"STO_CUDA_ENTRY STV_DEFAULT"
_Z10test_pairsPiS_S_S_S_S_i:
.text._Z10test_pairsPiS_S_S_S_S_i:
[----:B------:R-:W-:Y:S01]  /*0000*/  LDC R1, c[0x0][0x37c] ;  /* 0x0000df00ff017b82 */ /* 0x000fe20000000800 */
[----:B------:R-:W0:Y:S07]  /*0010*/  S2R R0, SR_TID.X ;  /* 0x0000000000007919 */ /* 0x000e2e0000002100 */
[----:B------:R-:W0:Y:S01]  /*0020*/  S2UR UR4, SR_CTAID.X ;  /* 0x00000000000479c3 */ /* 0x000e220000002500 */
[----:B------:R-:W1:Y:S07]  /*0030*/  LDCU UR5, c[0x0][0x3b0] ;  /* 0x00007600ff0577ac */ /* 0x000e6e0008000800 */
[----:B------:R-:W0:Y:S02]  /*0040*/  LDC R5, c[0x0][0x360] ;  /* 0x0000d800ff057b82 */ /* 0x000e240000000800 */
[----:B0-----:R-:W-:-:S05]  /*0050*/  IMAD R5, R5, UR4, R0 ;  /* 0x0000000405057c24 */ /* 0x001fca000f8e0200 */
[----:B-1----:R-:W-:-:S13]  /*0060*/  ISETP.GE.AND P0, PT, R5, UR5, PT ;  /* 0x0000000505007c0c */ /* 0x002fda000bf06270 */
[----:B------:R-:W-:Y:S05]  /*0070*/  @P0 EXIT ;  /* 0x000000000000094d */ /* 0x000fea0003800000 */
[----:B------:R-:W0:Y:S01]  /*0080*/  LDC.64 R6, c[0x0][0x3a0] ;  /* 0x0000e800ff067b82 */ /* 0x000e220000000a00 */
[----:B------:R-:W1:Y:S01]  /*0090*/  LDCU.64 UR4, c[0x0][0x358] ;  /* 0x00006b00ff0477ac */ /* 0x000e620008000a00 */
[----:B------:R-:W-:-:S06]  /*00a0*/  SHF.L.U32 R3, R5, 0x1, RZ ;  /* 0x0000000105037819 */ /* 0x000fcc00000006ff */
[----:B------:R-:W2:Y:S08]  /*00b0*/  LDC.64 R8, c[0x0][0x380] ;  /* 0x0000e000ff087b82 */ /* 0x000eb00000000a00 */
[----:B------:R-:W3:Y:S01]  /*00c0*/  LDC.64 R10, c[0x0][0x390] ;  /* 0x0000e400ff0a7b82 */ /* 0x000ee20000000a00 */
[----:B0-----:R-:W-:-:S07]  /*00d0*/  IMAD.WIDE R6, R3, 0x4, R6 ;  /* 0x0000000403067825 */ /* 0x001fce00078e0206 */
[----:B------:R-:W0:Y:S01]  /*00e0*/  LDC.64 R12, c[0x0][0x388] ;  /* 0x0000e200ff0c7b82 */ /* 0x000e220000000a00 */
[----:B-1----:R-:W2:Y:S04]  /*00f0*/  LDG.E R17, desc[UR4][R6.64] ;  /* 0x0000000406117981 */ /* 0x002ea8000c1e1900 */
[----:B------:R-:W0:Y:S03]  /*0100*/  LDG.E R19, desc[UR4][R6.64+0x4] ;  /* 0x0000040406137981 */ /* 0x000e26000c1e1900 */
[----:B------:R-:W1:Y:S08]  /*0110*/  LDC.64 R14, c[0x0][0x398] ;  /* 0x0000e600ff0e7b82 */ /* 0x000e700000000a00 */
[----:B------:R-:W4:Y:S02]  /*0120*/  LDC.64 R2, c[0x0][0x3a8] ;  /* 0x0000ea00ff027b82 */ /* 0x000f240000000a00 */
[----:B----4-:R-:W-:-:S05]  /*0130*/  IMAD.WIDE R2, R5, 0x4, R2 ;  /* 0x0000000405027825 */ /* 0x010fca00078e0202 */
[----:B------:R-:W4:Y:S01]  /*0140*/  LDG.E R4, desc[UR4][R2.64] ;  /* 0x0000000402047981 */ /* 0x000f22000c1e1900 */
[----:B--2---:R-:W-:-:S04]  /*0150*/  IMAD.WIDE R8, R17, 0x4, R8 ;  /* 0x0000000411087825 */ /* 0x004fc800078e0208 */
[----:B---3--:R-:W-:Y:S02]  /*0160*/  IMAD.WIDE R10, R17, 0x4, R10 ;  /* 0x00000004110a7825 */ /* 0x008fe400078e020a */
[----:B------:R-:W2:Y:S02]  /*0170*/  LDG.E R8, desc[UR4][R8.64] ;  /* 0x0000000408087981 */ /* 0x000ea4000c1e1900 */
[C---:B0-----:R-:W-:Y:S02]  /*0180*/  IMAD.WIDE R12, R19.reuse, 0x4, R12 ;  /* 0x00000004130c7825 */ /* 0x041fe400078e020c */
[----:B------:R-:W2:Y:S02]  /*0190*/  LDG.E R11, desc[UR4][R10.64] ;  /* 0x000000040a0b7981 */ /* 0x000ea4000c1e1900 */
[----:B-1----:R-:W-:Y:S02]  /*01a0*/  IMAD.WIDE R14, R19, 0x4, R14 ;  /* 0x00000004130e7825 */ /* 0x002fe400078e020e */
[----:B------:R-:W3:Y:S04]  /*01b0*/  LDG.E R13, desc[UR4][R12.64] ;  /* 0x000000040c0d7981 */ /* 0x000ee8000c1e1900 */
[----:B------:R-:W5:Y:S01]  /*01c0*/  LDG.E R14, desc[UR4][R14.64] ;  /* 0x000000040e0e7981 */ /* 0x000f62000c1e1900 */
[----:B--2---:R-:W-:-:S04]  /*01d0*/  IADD3 R0, PT, PT, R8, R11, RZ ;  /* 0x0000000b08007210 */ /* 0x004fc80007ffe0ff */
[----:B---3--:R-:W-:Y:S02]  /*01e0*/  ISETP.GE.AND P0, PT, R0, R13, PT ;  /* 0x0000000d0000720c */ /* 0x008fe40003f06270 */
[----:B-----5:R-:W-:-:S04]  /*01f0*/  IADD3 R5, PT, PT, R13, R14, RZ ;  /* 0x0000000e0d057210 */ /* 0x020fc80007ffe0ff */
[----:B------:R-:W-:Y:S02]  /*0200*/  ISETP.LE.AND P0, PT, R8, R5, P0 ;  /* 0x000000050800720c */ /* 0x000fe40000703270 */
[----:B----4-:R-:W-:-:S11]  /*0210*/  IADD3 R5, PT, PT, R4, 0x1, RZ ;  /* 0x0000000104057810 */ /* 0x010fd60007ffe0ff */
[----:B------:R-:W-:-:S05]  /*0220*/  @!P0 IADD3 R5, PT, PT, R4, RZ, RZ ;  /* 0x000000ff04058210 */ /* 0x000fca0007ffe0ff */
[----:B------:R-:W-:Y:S01]  /*0230*/  STG.E desc[UR4][R2.64], R5 ;  /* 0x0000000502007986 */ /* 0x000fe2000c101904 */
[----:B------:R-:W-:Y:S05]  /*0240*/  EXIT ;  /* 0x000000000000794d */ /* 0x000fea0003800000 */
.L_x_0:
[----:B------:R-:W-:-:S00]  /*0250*/  BRA `(.L_x_0) ;  /* 0xfffffffc00fc7947 */ /* 0x000fc0000383ffff */
[----:B------:R-:W-:-:S00]  /*0260*/  NOP ;  /* 0x0000000000007918 */ /* 0x000fc00000000000 */
        /* <DEDUP_REMOVED lines=9> */
.L_x_5:


//--------------------- .text._Z14normalize_randPiii --------------------------
	.section	.text._Z14normalize_randPiii,"ax",@progbits
	.align	128
        .global         _Z14normalize_randPiii
        .type           _Z14normalize_randPiii,@function
        .size           _Z14normalize_randPiii,(.L_x_6 - _Z14normalize_randPiii)
        .other          _Z14normalize_randPiii,@"STO_CUDA_ENTRY STV_DEFAULT"
_Z14normalize_randPiii:
.text._Z14normalize_randPiii:
        /* <DEDUP_REMOVED lines=9> */
[----:B------:R-:W1:Y:S07]  /*0090*/  LDCU.64 UR4, c[0x0][0x358] ;  /* 0x00006b00ff0477ac */ /* 0x000e6e0008000a00 */
[----:B------:R-:W2:Y:S01]  /*00a0*/  LDC R6, c[0x0][0x388] ;  /* 0x0000e200ff067b82 */ /* 0x000ea20000000800 */
[----:B0-----:R-:W-:-:S05]  /*00b0*/  IMAD.WIDE R2, R5, 0x4, R2 ;  /* 0x0000000405027825 */ /* 0x001fca00078e0202 */
[----:B-1----:R-:W3:Y:S01]  /*00c0*/  LDG.E R10, desc[UR4][R2.64] ;  /* 0x00000004020a7981 */ /* 0x002ee2000c1e1900 */
[----:B--2---:R-:W-:-:S04]  /*00d0*/  IABS R7, R6 ;  /* 0x0000000600077213 */ /* 0x004fc80000000000 */
[----:B------:R-:W0:Y:S08]  /*00e0*/  I2F.RP R0, R7 ;  /* 0x0000000700007306 */ /* 0x000e300000209400 */
[----:B0-----:R-:W0:Y:S02]  /*00f0*/  MUFU.RCP R0, R0 ;  /* 0x0000000000007308 */ /* 0x001e240000001000 */
[----:B0-----:R-:W-:-:S06]  /*0100*/  VIADD R4, R0, 0xffffffe ;  /* 0x0ffffffe00047836 */ /* 0x001fcc0000000000 */
[----:B------:R0:W1:Y:S02]  /*0110*/  F2I.FTZ.U32.TRUNC.NTZ R5, R4 ;  /* 0x0000000400057305 */ /* 0x000064000021f000 */
[----:B0-----:R-:W-:Y:S01]  /*0120*/  IMAD.MOV.U32 R4, RZ, RZ, RZ ;  /* 0x000000ffff047224 */ /* 0x001fe200078e00ff */
[----:B-1----:R-:W-:-:S05]  /*0130*/  IADD3 R8, PT, PT, RZ, -R5, RZ ;  /* 0x80000005ff087210 */ /* 0x002fca0007ffe0ff */
[----:B------:R-:W-:-:S04]  /*0140*/  IMAD R9, R8, R7, RZ ;  /* 0x0000000708097224 */ /* 0x000fc800078e02ff */
[----:B------:R-:W-:Y:S01]  /*0150*/  IMAD.HI.U32 R5, R5, R9, R4 ;  /* 0x0000000905057227 */ /* 0x000fe200078e0004 */
[----:B---3--:R-:W-:Y:S02]  /*0160*/  IABS R8, R10 ;  /* 0x0000000a00087213 */ /* 0x008fe40000000000 */
[----:B------:R-:W-:-:S03]  /*0170*/  ISETP.GE.AND P2, PT, R10, RZ, PT ;  /* 0x000000ff0a00720c */ /* 0x000fc60003f46270 */
[----:B------:R-:W-:-:S05]  /*0180*/  IMAD.HI.U32 R5, R5, R8, RZ ;  /* 0x0000000805057227 */ /* 0x000fca00078e00ff */
[----:B------:R-:W-:-:S05]  /*0190*/  IADD3 R5, PT, PT, -R5, RZ, RZ ;  /* 0x000000ff05057210 */ /* 0x000fca0007ffe1ff */
[----:B------:R-:W-:-:S05]  /*01a0*/  IMAD R0, R7, R5, R8 ;  /* 0x0000000507007224 */ /* 0x000fca00078e0208 */
[----:B------:R-:W-:-:S13]  /*01b0*/  ISETP.GT.U32.AND P0, PT, R7, R0, PT ;  /* 0x000000000700720c */ /* 0x000fda0003f04070 */
[----:B------:R-:W-:Y:S01]  /*01c0*/  @!P0 IMAD.IADD R0, R0, 0x1, -R7 ;  /* 0x0000000100008824 */ /* 0x000fe200078e0a07 */
[----:B------:R-:W-:-:S04]  /*01d0*/  ISETP.NE.AND P0, PT, R6, RZ, PT ;  /* 0x000000ff0600720c */ /* 0x000fc80003f05270 */
[----:B------:R-:W-:-:S13]  /*01e0*/  ISETP.GT.U32.AND P1, PT, R7, R0, PT ;  /* 0x000000000700720c */ /* 0x000fda0003f24070 */
[----:B------:R-:W-:-:S05]  /*01f0*/  @!P1 IADD3 R0, PT, PT, R0, -R7, RZ ;  /* 0x8000000700009210 */ /* 0x000fca0007ffe0ff */
[----:B------:R-:W-:Y:S01]  /*0200*/  @!P2 IMAD.MOV R0, RZ, RZ, -R0 ;  /* 0x000000ffff00a224 */ /* 0x000fe200078e0a00 */
[----:B------:R-:W-:-:S05]  /*0210*/  @!P0 LOP3.LUT R0, RZ, R6, RZ, 0x33, !PT ;  /* 0x00000006ff008212 */ /* 0x000fca00078e33ff */
[----:B------:R-:W-:Y:S01]  /*0220*/  STG.E desc[UR4][R2.64], R0 ;  /* 0x0000000002007986 */ /* 0x000fe2000c101904 */
[----:B------:R-:W-:Y:S05]  /*0230*/  EXIT ;  /* 0x000000000000794d */ /* 0x000fea0003800000 */
.L_x_1:
        /* <DEDUP_REMOVED lines=12> */
.L_x_6:


//--------------------- .text._Z14set_ranks_lensPiS_S_i --------------------------
	.section	.text._Z14set_ranks_lensPiS_S_i,"ax",@progbits
	.align	128
        .global         _Z14set_ranks_lensPiS_S_i
        .type           _Z14set_ranks_lensPiS_S_i,@function
        .size           _Z14set_ranks_lensPiS_S_i,(.L_x_7 - _Z14set_ranks_lensPiS_S_i)
        .other          _Z14set_ranks_lensPiS_S_i,@"STO_CUDA_ENTRY STV_DEFAULT"
_Z14set_ranks_lensPiS_S_i:
.text._Z14set_ranks_lensPiS_S_i:
[----:B------:R-:W-:Y:S01]  /*0000*/  LDC R1, c[0x0][0x37c] ;  /* 0x0000df00ff017b82 */ /* 0x000fe20000000800 */
[----:B------:R-:W0:Y:S07]  /*0010*/  S2R R0, SR_TID.X ;  /* 0x0000000000007919 */ /* 0x000e2e0000002100 */
[----:B------:R-:W0:Y:S01]  /*0020*/  S2UR UR5, SR_CTAID.X ;  /* 0x00000000000579c3 */ /* 0x000e220000002500 */
[----:B------:R-:W1:Y:S01]  /*0030*/  LDCU UR6, c[0x0][0x398] ;  /* 0x00007300ff0677ac */ /* 0x000e620008000800 */
[----:B------:R-:W-:Y:S06]  /*0040*/  BSSY.RECONVERGENT B0, `(.L_x_2) ;  /* 0x0000010000007945 */ /* 0x000fec0003800200 */
[----:B------:R-:W0:Y:S01]  /*0050*/  LDC R7, c[0x0][0x360] ;  /* 0x0000d800ff077b82 */ /* 0x000e220000000800 */
[----:B-1----:R-:W-:Y:S01]  /*0060*/  USHF.L.U32 UR4, UR6, 0x1, URZ ;  /* 0x0000000106047899 */ /* 0x002fe200080006ff */
[----:B0-----:R-:W-:-:S05]  /*0070*/  IMAD R7, R7, UR5, R0 ;  /* 0x0000000507077c24 */ /* 0x001fca000f8e0200 */
[----:B------:R-:W-:-:S05]  /*0080*/  ISETP.GE.AND P0, PT, R7, UR4, PT ;  /* 0x0000000407007c0c */ /* 0x000fca000bf06270 */
[----:B------:R-:W0:Y:S01]  /*0090*/  LDCU.64 UR4, c[0x0][0x358] ;  /* 0x00006b00ff0477ac */ /* 0x000e220008000a00 */
[----:B------:R-:W-:-:S07]  /*00a0*/  ISETP.GE.AND P1, PT, R7, UR6, PT ;  /* 0x0000000607007c0c */ /* 0x000fce000bf26270 */
[----:B------:R-:W-:Y:S06]  /*00b0*/  @P0 BRA `(.L_x_3) ;  /* 0x0000000000200947 */ /* 0x000fec0003800000 */
[----:B------:R-:W1:Y:S02]  /*00c0*/  LDC.64 R2, c[0x0][0x380] ;  /* 0x0000e000ff027b82 */ /* 0x000e640000000a00 */
[----:B-1----:R-:W-:-:S05]  /*00d0*/  IMAD.WIDE R2, R7, 0x4, R2 ;  /* 0x0000000407027825 */ /* 0x002fca00078e0202 */
[----:B0-----:R-:W2:Y:S01]  /*00e0*/  LDG.E R5, desc[UR4][R2.64] ;  /* 0x0000000402057981 */ /* 0x001ea2000c1e1900 */
[----:B------:R-:W-:-:S05]  /*00f0*/  LEA.HI R0, R7, R7, RZ, 0x1 ;  /* 0x0000000707007211 */ /* 0x000fca00078f08ff */
[----:B------:R-:W-:-:S05]  /*0100*/  IMAD.SHL.U32 R0, R0, 0x2, RZ ;  /* 0x0000000200007824 */ /* 0x000fca00078e00ff */
[----:B------:R-:W-:-:S05]  /*0110*/  LOP3.LUT R0, R0, 0xfffffffc, RZ, 0xc0, !PT ;  /* 0xfffffffc00007812 */ /* 0x000fca00078ec0ff */
[----:B--2---:R-:W-:-:S05]  /*0120*/  IMAD.IADD R5, R0, 0x1, R5 ;  /* 0x0000000100057824 */ /* 0x004fca00078e0205 */
[----:B------:R1:W-:Y:S02]  /*0130*/  STG.E desc[UR4][R2.64], R5 ;  /* 0x0000000502007986 */ /* 0x0003e4000c101904 */
.L_x_3:
[----:B0-----:R-:W-:Y:S05]  /*0140*/  BSYNC.RECONVERGENT B0 ;  /* 0x0000000000007941 */ /* 0x001fea0003800200 */
.L_x_2:
[----:B------:R-:W-:Y:S05]  /*0150*/  @P1 EXIT ;  /* 0x000000000000194d */ /* 0x000fea0003800000 */
[----:B-1----:R-:W0:Y:S01]  /*0160*/  LDC.64 R2, c[0x0][0x388] ;  /* 0x0000e200ff027b82 */ /* 0x002e220000000a00 */
[----:B------:R-:W-:-:S05]  /*0170*/  SHF.L.U32 R5, R7, 0x1, RZ ;  /* 0x0000000107057819 */ /* 0x000fca00000006ff */
[----:B0-----:R-:W-:Y:S02]  /*0180*/  IMAD.WIDE R2, R5, 0x4, R2 ;  /* 0x0000000405027825 */ /* 0x001fe400078e0202 */
[----:B------:R-:W0:Y:S03]  /*0190*/  LDC.64 R4, c[0x0][0x390] ;  /* 0x0000e400ff047b82 */ /* 0x000e260000000a00 */
[----:B------:R-:W2:Y:S04]  /*01a0*/  LDG.E R0, desc[UR4][R2.64+0x4] ;  /* 0x0000040402007981 */ /* 0x000ea8000c1e1900 */
[----:B------:R-:W2:Y:S01]  /*01b0*/  LDG.E R9, desc[UR4][R2.64] ;  /* 0x0000000402097981 */ /* 0x000ea2000c1e1900 */
[----:B0-----:R-:W-:Y:S01]  /*01c0*/  IMAD.WIDE R4, R7, 0x4, R4 ;  /* 0x0000000407047825 */ /* 0x001fe200078e0204 */
[----:B--2---:R-:W-:-:S05]  /*01d0*/  IADD3 R9, PT, PT, R0, -R9, RZ ;  /* 0x8000000900097210 */ /* 0x004fca0007ffe0ff */
[----:B------:R-:W-:Y:S01]  /*01e0*/  STG.E desc[UR4][R4.64], R9 ;  /* 0x0000000904007986 */ /* 0x000fe2000c101904 */
[----:B------:R-:W-:Y:S05]  /*01f0*/  EXIT ;  /* 0x000000000000794d */ /* 0x000fea0003800000 */
.L_x_4:
        /* <DEDUP_REMOVED lines=16> */
.L_x_7:


//--------------------- .nv.shared.reserved.0     --------------------------
	.section	.nv.shared.reserved.0,"aw",@nobits
	.weak		__nv_reservedSMEM_offset_0_alias
	.size		__nv_reservedSMEM_offset_0_alias, 0, 64
	.other		__nv_reservedSMEM_offset_0_alias,@"STO_CUDA_RESERVED_SHARED STV_DEFAULT"
__nv_reservedSMEM_offset_0_alias:
	.zero		0
	.zero		64


//--------------------- .nv.constant0._Z10test_pairsPiS_S_S_S_S_i --------------------------
	.section	.nv.constant0._Z10test_pairsPiS_S_S_S_S_i,"a",@progbits
	.sectionflags	@""
	.align	4
.nv.constant0._Z10test_pairsPiS_S_S_S_S_i:
	.zero		948


//--------------------- .nv.constant0._Z14normalize_randPiii --------------------------
	.section	.nv.constant0._Z14normalize_randPiii,"a",@progbits
	.sectionflags	@""
	.align	4
.nv.constant0._Z14normalize_randPiii:
	.zero		912


//--------------------- .nv.constant0._Z14set_ranks_lensPiS_S_i --------------------------
	.section	.nv.constant0._Z14set_ranks_lensPiS_S_i,"a",@progbits
	.sectionflags	@""
	.align	4
.nv.constant0._Z14set_ranks_lensPiS_S_i:
	.zero		924


//--------------------- SYMBOLS --------------------------

	.type		.nv.reservedSmem.offset0,@object
	.size		.nv.reservedSmem.offset0,0x4
